	.headerflags	@"EF_CUDA_TEXMODE_UNIFIED EF_CUDA_64BIT_ADDRESS EF_CUDA_ACCELERATORS EF_CUDA_SM90 EF_CUDA_VIRTUAL_SM(EF_CUDA_SM90)"
	.elftype	@"ET_EXEC"


//--------------------- .nv.info                  --------------------------
	.section	.nv.info,"",@"SHT_CUDA_INFO"
	.align	4


	//----- nvinfo : EIATTR_REGCOUNT
	.align		4
        /*0000*/ 	.byte	0x04, 0x2f
        /*0002*/ 	.short	(.L_3 - .L_2)
	.align		4
.L_2:
        /*0004*/ 	.word	index@(triton_poi_fused__native_batch_norm_legit_no_training_add_relu_16)
        /*0008*/ 	.word	0x0000002a


	//----- nvinfo : EIATTR_MIN_STACK_SIZE
	.align		4
.L_3:
        /*000c*/ 	.byte	0x04, 0x12
        /*000e*/ 	.short	(.L_5 - .L_4)
	.align		4
.L_4:
        /*0010*/ 	.word	index@(triton_poi_fused__native_batch_norm_legit_no_training_add_relu_16)
        /*0014*/ 	.word	0x00000000


	//----- nvinfo : EIATTR_FRAME_SIZE
	.align		4
.L_5:
        /*0018*/ 	.byte	0x04, 0x11
        /*001a*/ 	.short	(.L_7 - .L_6)
	.align		4
.L_6:
        /*001c*/ 	.word	index@(triton_poi_fused__native_batch_norm_legit_no_training_add_relu_16)
        /*0020*/ 	.word	0x00000000


	//----- nvinfo : EIATTR_MIN_STACK_SIZE
	.align		4
.L_7:
        /*0024*/ 	.byte	0x04, 0x12
        /*0026*/ 	.short	(.L_9 - .L_8)
	.align		4
.L_8:
        /*0028*/ 	.word	index@(triton_poi_fused__native_batch_norm_legit_no_training_add_relu_16)
        /*002c*/ 	.word	0x00000000
.L_9:


//--------------------- .nv.info.triton_poi_fused__native_batch_norm_legit_no_training_add_relu_16 --------------------------
	.section	.nv.info.triton_poi_fused__native_batch_norm_legit_no_training_add_relu_16,"",@"SHT_CUDA_INFO"
	.sectionflags	@""
	.align	4


	//----- nvinfo : EIATTR_CUDA_API_VERSION
	.align		4
        /*0000*/ 	.byte	0x04, 0x37
        /*0002*/ 	.short	(.L_11 - .L_10)
.L_10:
        /*0004*/ 	.word	0x0000007c


	//----- nvinfo : EIATTR_KPARAM_INFO
	.align		4
.L_11:
        /*0008*/ 	.byte	0x04, 0x17
        /*000a*/ 	.short	(.L_13 - .L_12)
.L_12:
        /*000c*/ 	.word	0x00000000
        /*0010*/ 	.short	0x0008
        /*0012*/ 	.short	0x003c
        /*0014*/ 	.byte	0x00, 0xf0, 0x11, 0x00


	//----- nvinfo : EIATTR_KPARAM_INFO
	.align		4
.L_13:
        /*0018*/ 	.byte	0x04, 0x17
        /*001a*/ 	.short	(.L_15 - .L_14)
.L_14:
        /*001c*/ 	.word	0x00000000
        /*0020*/ 	.short	0x0007
        /*0022*/ 	.short	0x0038
        /*0024*/ 	.byte	0x00, 0xf0, 0x11, 0x00


	//----- nvinfo : EIATTR_KPARAM_INFO
	.align		4
.L_15:
        /*0028*/ 	.byte	0x04, 0x17
        /*002a*/ 	.short	(.L_17 - .L_16)
.L_16:
        /*002c*/ 	.word	0x00000000
        /*0030*/ 	.short	0x0006
        /*0032*/ 	.short	0x0030
        /*0034*/ 	.byte	0x00, 0xf4, 0x21, 0x00


	//----- nvinfo : EIATTR_KPARAM_INFO
	.align		4
.L_17:
        /*0038*/ 	.byte	0x04, 0x17
        /*003a*/ 	.short	(.L_19 - .L_18)
.L_18:
        /*003c*/ 	.word	0x00000000
        /*0040*/ 	.short	0x0005
        /*0042*/ 	.short	0x0028
        /*0044*/ 	.byte	0x00, 0xf4, 0x21, 0x00


	//----- nvinfo : EIATTR_KPARAM_INFO
	.align		4
.L_19:
        /*0048*/ 	.byte	0x04, 0x17
        /*004a*/ 	.short	(.L_21 - .L_20)
.L_20:
        /*004c*/ 	.word	0x00000000
        /*0050*/ 	.short	0x0004
        /*0052*/ 	.short	0x0020
        /*0054*/ 	.byte	0x00, 0xf4, 0x21, 0x00


	//----- nvinfo : EIATTR_KPARAM_INFO
	.align		4
.L_21:
        /*0058*/ 	.byte	0x04, 0x17
        /*005a*/ 	.short	(.L_23 - .L_22)
.L_22:
        /*005c*/ 	.word	0x00000000
        /*0060*/ 	.short	0x0003
        /*0062*/ 	.short	0x0018
        /*0064*/ 	.byte	0x00, 0xf4, 0x21, 0x00


	//----- nvinfo : EIATTR_KPARAM_INFO
	.align		4
.L_23:
        /*0068*/ 	.byte	0x04, 0x17
        /*006a*/ 	.short	(.L_25 - .L_24)
.L_24:
        /*006c*/ 	.word	0x00000000
        /*0070*/ 	.short	0x0002
        /*0072*/ 	.short	0x0010
        /*0074*/ 	.byte	0x00, 0xf4, 0x21, 0x00


	//----- nvinfo : EIATTR_KPARAM_INFO
	.align		4
.L_25:
        /*0078*/ 	.byte	0x04, 0x17
        /*007a*/ 	.short	(.L_27 - .L_26)
.L_26:
        /*007c*/ 	.word	0x00000000
        /*0080*/ 	.short	0x0001
        /*0082*/ 	.short	0x0008
        /*0084*/ 	.byte	0x00, 0xf4, 0x21, 0x00


	//----- nvinfo : EIATTR_KPARAM_INFO
	.align		4
.L_27:
        /*0088*/ 	.byte	0x04, 0x17
        /*008a*/ 	.short	(.L_29 - .L_28)
.L_28:
        /*008c*/ 	.word	0x00000000
        /*0090*/ 	.short	0x0000
        /*0092*/ 	.short	0x0000
        /*0094*/ 	.byte	0x00, 0xf4, 0x21, 0x00


	//----- nvinfo : EIATTR_SPARSE_MMA_MASK
	.align		4
.L_29:
        /*0098*/ 	.byte	0x03, 0x50
        /*009a*/ 	.short	0x0000


	//----- nvinfo : EIATTR_MAXREG_COUNT
	.align		4
        /*009c*/ 	.byte	0x03, 0x1b
        /*009e*/ 	.short	0x00ff


	//----- nvinfo : EIATTR_EXIT_INSTR_OFFSETS
	.align		4
        /*00a0*/ 	.byte	0x04, 0x1c
        /*00a2*/ 	.short	(.L_31 - .L_30)


	//   ....[0]....
.L_30:
        /*00a4*/ 	.word	0x00001320


	//   ....[1]....
        /*00a8*/ 	.word	0x00001370


	//----- nvinfo : EIATTR_REQNTID
	.align		4
.L_31:
        /*00ac*/ 	.byte	0x04, 0x10
        /*00ae*/ 	.short	(.L_33 - .L_32)
.L_32:
        /*00b0*/ 	.word	0x00000100
        /*00b4*/ 	.word	0x00000001
        /*00b8*/ 	.word	0x00000001


	//----- nvinfo : EIATTR_CBANK_PARAM_SIZE
	.align		4
.L_33:
        /*00bc*/ 	.byte	0x03, 0x19
        /*00be*/ 	.short	0x0040


	//----- nvinfo : EIATTR_PARAM_CBANK
	.align		4
        /*00c0*/ 	.byte	0x04, 0x0a
        /*00c2*/ 	.short	(.L_35 - .L_34)
	.align		4
.L_34:
        /*00c4*/ 	.word	index@(.nv.constant0.triton_poi_fused__native_batch_norm_legit_no_training_add_relu_16)
        /*00c8*/ 	.short	0x0210
        /*00ca*/ 	.short	0x0040


	//----- nvinfo : EIATTR_SW_WAR
	.align		4
.L_35:
        /*00cc*/ 	.byte	0x04, 0x36
        /*00ce*/ 	.short	(.L_37 - .L_36)
.L_36:
        /*00d0*/ 	.word	0x00000008
.L_37:


//--------------------- .nv.callgraph             --------------------------
	.section	.nv.callgraph,"",@"SHT_CUDA_CALLGRAPH"
	.align	4
	.sectionentsize	8
	.align		4
        /*0000*/ 	.word	0x00000000
	.align		4
        /*0004*/ 	.word	0xffffffff
	.align		4
        /*0008*/ 	.word	0x00000000
	.align		4
        /*000c*/ 	.word	0xfffffffe
	.align		4
        /*0010*/ 	.word	0x00000000
	.align		4
        /*0014*/ 	.word	0xfffffffd
	.align		4
        /*0018*/ 	.word	0x00000000
	.align		4
        /*001c*/ 	.word	0xfffffffc


//--------------------- .nv.constant4             --------------------------
	.section	.nv.constant4,"a",@progbits
	.align	8
	.align		8
.nv.constant4:
        /*0000*/ 	.dword	_$_str
	.align		8
        /*0008*/ 	.dword	_$_str_$_2


//--------------------- .text.triton_poi_fused__native_batch_norm_legit_no_training_add_relu_16 --------------------------
	.section	.text.triton_poi_fused__native_batch_norm_legit_no_training_add_relu_16,"ax",@progbits
	.sectionflags	@"SHF_BARRIERS=1"
	.align	128
        .global         triton_poi_fused__native_batch_norm_legit_no_training_add_relu_16
        .type           triton_poi_fused__native_batch_norm_legit_no_training_add_relu_16,@function
        .size           triton_poi_fused__native_batch_norm_legit_no_training_add_relu_16,(.L_x_1 - triton_poi_fused__native_batch_norm_legit_no_training_add_relu_16)
        .other          triton_poi_fused__native_batch_norm_legit_no_training_add_relu_16,@"STO_CUDA_ENTRY STV_DEFAULT"
triton_poi_fused__native_batch_norm_legit_no_training_add_relu_16:
.text.triton_poi_fused__native_batch_norm_legit_no_training_add_relu_16:
[----:B------:R-:W0:Y:S01]  /*0000*/  LDC R1, c[0x0][0x28] ;  /* 0x00000a00ff017b82 */ /* 0x000e220000000800 */
[----:B------:R-:W1:Y:S07]  /*0010*/  S2R R26, SR_CTAID.X ;  /* 0x00000000001a7919 */ /* 0x000e6e0000002500 */
[----:B------:R-:W2:Y:S01]  /*0020*/  LDC.64 R8, c[0x0][0x220] ;  /* 0x00008800ff087b82 */ /* 0x000ea20000000a00 */
[----:B------:R-:W-:Y:S02]  /*0030*/  CS2R R4, SRZ ;  /* 0x0000000000047805 */ /* 0x000fe4000001ff00 */
[----:B------:R-:W-:Y:S01]  /*0040*/  CS2R R6, SRZ ;  /* 0x0000000000067805 */ /* 0x000fe2000001ff00 */
[----:B------:R-:W3:Y:S01]  /*0050*/  S2R R0, SR_TID.X ;  /* 0x0000000000007919 */ /* 0x000ee20000002100 */
[----:B------:R-:W-:Y:S01]  /*0060*/  ULDC.64 UR6, c[0x0][0x208] ;  /* 0x0000820000067ab9 */ /* 0x000fe20000000a00 */
[----:B------:R-:W4:Y:S01]  /*0070*/  S2R R2, SR_CTAID.Y ;  /* 0x0000000000027919 */ /* 0x000f220000002600 */
[----:B------:R-:W-:Y:S01]  /*0080*/  IMAD.MOV.U32 R23, RZ, RZ, 0x3e800000 ;  /* 0x3e800000ff177424 */ /* 0x000fe200078e00ff */
[----:B------:R-:W5:Y:S01]  /*0090*/  LDC.64 R34, c[0x0][0x210] ;  /* 0x00008400ff227b82 */ /* 0x000f620000000a00 */
[----:B------:R-:W-:-:S07]  /*00a0*/  CS2R R10, SRZ ;  /* 0x00000000000a7805 */ /* 0x000fce000001ff00 */
[----:B------:R-:W4:Y:S01]  /*00b0*/  LDC.64 R20, c[0x0][0x218] ;  /* 0x00008600ff147b82 */ /* 0x000f220000000a00 */
[----:B-1----:R-:W-:Y:S02]  /*00c0*/  IMAD.SHL.U32 R26, R26, 0x10, RZ ;  /* 0x000000101a1a7824 */ /* 0x002fe400078e00ff */
[----:B---3--:R-:W-:-:S05]  /*00d0*/  IMAD.SHL.U32 R27, R0, 0x4, RZ ;  /* 0x00000004001b7824 */ /* 0x008fca00078e00ff */
[----:B------:R-:W-:-:S04]  /*00e0*/  LOP3.LUT R33, R26, 0xc, R27, 0xf8, !PT ;  /* 0x0000000c1a217812 */ /* 0x000fc800078ef81b */
[C---:B------:R-:W-:Y:S01]  /*00f0*/  ISETP.GE.AND P0, PT, R33.reuse, 0x200, PT ;  /* 0x000002002100780c */ /* 0x040fe20003f06270 */
[----:B--2---:R-:W-:-:S12]  /*0100*/  IMAD.WIDE R8, R33, 0x4, R8 ;  /* 0x0000000421087825 */ /* 0x004fd800078e0208 */
[----:B------:R1:W2:Y:S01]  /*0110*/  @!P0 LDG.E.EL.128 R4, desc[UR6][R8.64] ;  /* 0x0000000608048981 */ /* 0x0002a2000c2e1d00 */
[----:B------:R-:W-:-:S04]  /*0120*/  SHF.R.U32.HI R25, RZ, 0x2, R0 ;  /* 0x00000002ff197819 */ /* 0x000fc80000011600 */
[----:B------:R-:W-:-:S04]  /*0130*/  SGXT.U32 R25, R25, 0x6 ;  /* 0x000000061919781a */ /* 0x000fc80000000000 */
[----:B----4-:R-:W-:Y:S02]  /*0140*/  PRMT R25, R25, 0x6540, R2 ;  /* 0x0000654019197816 */ /* 0x010fe40000000002 */
[----:B-1----:R-:W-:Y:S02]  /*0150*/  CS2R R8, SRZ ;  /* 0x0000000000087805 */ /* 0x002fe4000001ff00 */
[C---:B------:R-:W-:Y:S01]  /*0160*/  ISETP.LT.AND P1, PT, R25.reuse, 0x100, !P0 ;  /* 0x000001001900780c */ /* 0x040fe20004721270 */
[C---:B------:R-:W-:Y:S01]  /*0170*/  IMAD R28, R25.reuse, 0x200, R33 ;  /* 0x00000200191c7824 */ /* 0x040fe200078e0221 */
[----:B------:R-:W-:-:S03]  /*0180*/  LOP3.LUT R12, R25, 0x40, RZ, 0xfc, !PT ;  /* 0x00000040190c7812 */ /* 0x000fc600078efcff */
[----:B-----5:R-:W-:Y:S01]  /*0190*/  IMAD.WIDE R16, R28, 0x4, R34 ;  /* 0x000000041c107825 */ /* 0x020fe200078e0222 */
[----:B------:R-:W-:Y:S02]  /*01a0*/  ISETP.LT.AND P2, PT, R12, 0x100, !P0 ;  /* 0x000001000c00780c */ /* 0x000fe40004741270 */
[----:B------:R-:W-:-:S05]  /*01b0*/  LOP3.LUT R24, R25, 0x80, RZ, 0xfc, !PT ;  /* 0x0000008019187812 */ /* 0x000fca00078efcff */
[----:B------:R1:W3:Y:S01]  /*01c0*/  @P1 LDG.E.EL.128 R8, desc[UR6][R16.64] ;  /* 0x0000000610081981 */ /* 0x0002e2000c2e1d00 */
[----:B0-----:R-:W-:-:S04]  /*01d0*/  IMAD.WIDE R20, R33, 0x4, R20 ;  /* 0x0000000421147825 */ /* 0x001fc800078e0214 */
[----:B--2---:R-:W-:Y:S01]  /*01e0*/  FADD R4, R4, 9.9999997473787516356e-06 ;  /* 0x3727c5ac04047421 */ /* 0x004fe20000000000 */
[----:B------:R-:W-:Y:S01]  /*01f0*/  FADD R36, R6, 9.9999997473787516356e-06 ;  /* 0x3727c5ac06247421 */ /* 0x000fe20000000000 */
[----:B------:R-:W-:Y:S01]  /*0200*/  FADD R3, R5, 9.9999997473787516356e-06 ;  /* 0x3727c5ac05037421 */ /* 0x000fe20000000000 */
[----:B------:R-:W-:Y:S01]  /*0210*/  FADD R22, R7, 9.9999997473787516356e-06 ;  /* 0x3727c5ac07167421 */ /* 0x000fe20000000000 */
[----:B------:R0:W2:Y:S01]  /*0220*/  MUFU.SQRT R29, R4 ;  /* 0x00000004001d7308 */ /* 0x0000a20000002000 */
[----:B------:R-:W-:-:S07]  /*0230*/  CS2R R6, SRZ ;  /* 0x0000000000067805 */ /* 0x000fce000001ff00 */
[----:B------:R4:W5:Y:S01]  /*0240*/  MUFU.SQRT R31, R3 ;  /* 0x00000003001f7308 */ /* 0x0009620000002000 */
[----:B0-----:R-:W-:Y:S02]  /*0250*/  CS2R R4, SRZ ;  /* 0x0000000000047805 */ /* 0x001fe4000001ff00 */
[----:B--2---:R-:W-:-:S05]  /*0260*/  FSETP.GT.AND P4, PT, R29, 8.50705917302346158658e+37, PT ;  /* 0x7e8000001d00780b */ /* 0x004fca0003f84000 */
[----:B------:R-:W0:Y:S01]  /*0270*/  MUFU.SQRT R36, R36 ;  /* 0x0000002400247308 */ /* 0x000e220000002000 */
[----:B------:R-:W-:Y:S01]  /*0280*/  FSETP.GEU.AND P5, PT, R29, 1.175494350822287508e-38, PT ;  /* 0x008000001d00780b */ /* 0x000fe20003fae000 */
[----:B----4-:R-:W-:Y:S01]  /*0290*/  IMAD R3, R12, 0x200, R33 ;  /* 0x000002000c037824 */ /* 0x010fe200078e0221 */
[----:B------:R-:W-:-:S03]  /*02a0*/  FSEL R32, R23, 1, P4 ;  /* 0x3f80000017207808 */ /* 0x000fc60002000000 */
[----:B------:R-:W-:Y:S01]  /*02b0*/  IMAD.WIDE R14, R3, 0x4, R34 ;  /* 0x00000004030e7825 */ /* 0x000fe200078e0222 */
[C---:B-----5:R-:W-:Y:S01]  /*02c0*/  FSETP.GT.AND P6, PT, R31.reuse, 8.50705917302346158658e+37, PT ;  /* 0x7e8000001f00780b */ /* 0x060fe20003fc4000 */
[----:B------:R-:W2:Y:S01]  /*02d0*/  MUFU.SQRT R22, R22 ;  /* 0x0000001600167308 */ /* 0x000ea20000002000 */
[----:B------:R-:W-:Y:S01]  /*02e0*/  FSETP.GEU.AND P3, PT, R31, 1.175494350822287508e-38, PT ;  /* 0x008000001f00780b */ /* 0x000fe20003f6e000 */
[----:B------:R-:W-:Y:S01]  /*02f0*/  @P4 FMUL R29, R29, 0.25 ;  /* 0x3e8000001d1d4820 */ /* 0x000fe20000400000 */
[----:B------:R4:W5:Y:S03]  /*0300*/  @P2 LDG.E.EL.128 R4, desc[UR6][R14.64] ;  /* 0x000000060e042981 */ /* 0x000966000c2e1d00 */
[----:B------:R-:W-:Y:S01]  /*0310*/  @!P5 FMUL R32, R32, 16777216 ;  /* 0x4b8000002020d820 */ /* 0x000fe20000400000 */
[C---:B0-----:R-:W-:Y:S01]  /*0320*/  FSETP.GT.AND P4, PT, R36.reuse, 8.50705917302346158658e+37, PT ;  /* 0x7e8000002400780b */ /* 0x041fe20003f84000 */
[----:B------:R-:W-:Y:S01]  /*0330*/  @!P5 FMUL R29, R29, 16777216 ;  /* 0x4b8000001d1dd820 */ /* 0x000fe20000400000 */
[----:B------:R-:W-:-:S03]  /*0340*/  FSETP.GEU.AND P5, PT, R36, 1.175494350822287508e-38, PT ;  /* 0x008000002400780b */ /* 0x000fc60003fae000 */
[----:B------:R-:W-:Y:S01]  /*0350*/  @P6 FMUL R31, R31, 0.25 ;  /* 0x3e8000001f1f6820 */ /* 0x000fe20000400000 */
[----:B------:R-:W-:Y:S01]  /*0360*/  FSEL R30, R23, 1, P6 ;  /* 0x3f800000171e7808 */ /* 0x000fe20003000000 */
[----:B------:R-:W-:Y:S02]  /*0370*/  MUFU.RCP R29, R29 ;  /* 0x0000001d001d7308 */ /* 0x000fe40000001000 */
[----:B------:R-:W-:-:S04]  /*0380*/  @!P3 FMUL R31, R31, 16777216 ;  /* 0x4b8000001f1fb820 */ /* 0x000fc80000400000 */
[----:B------:R-:W-:-:S04]  /*0390*/  @P4 FMUL R36, R36, 0.25 ;  /* 0x3e80000024244820 */ /* 0x000fc80000400000 */
[----:B------:R-:W-:Y:S01]  /*03a0*/  @!P5 FMUL R36, R36, 16777216 ;  /* 0x4b8000002424d820 */ /* 0x000fe20000400000 */
[----:B------:R-:W0:Y:S01]  /*03b0*/  MUFU.RCP R31, R31 ;  /* 0x0000001f001f7308 */ /* 0x000e220000001000 */
[----:B------:R-:W-:Y:S01]  /*03c0*/  @!P3 FMUL R30, R30, 16777216 ;  /* 0x4b8000001e1eb820 */ /* 0x000fe20000400000 */
[----:B--2---:R-:W-:-:S06]  /*03d0*/  FSETP.GT.AND P3, PT, R22, 8.50705917302346158658e+37, PT ;  /* 0x7e8000001600780b */ /* 0x004fcc0003f64000 */
[----:B------:R-:W2:Y:S01]  /*03e0*/  MUFU.RCP R36, R36 ;  /* 0x0000002400247308 */ /* 0x000ea20000001000 */
[C---:B------:R-:W-:Y:S02]  /*03f0*/  ISETP.LT.AND P6, PT, R24.reuse, 0x100, !P0 ;  /* 0x000001001800780c */ /* 0x040fe400047c1270 */
[----:B-1----:R-:W-:Y:S01]  /*0400*/  FSEL R17, R23, 1, P4 ;  /* 0x3f80000017117808 */ /* 0x002fe20002000000 */
[----:B------:R-:W-:Y:S01]  /*0410*/  IMAD R24, R24, 0x200, R33 ;  /* 0x0000020018187824 */ /* 0x000fe200078e0221 */
[----:B------:R-:W-:Y:S02]  /*0420*/  FSETP.GEU.AND P4, PT, R22, 1.175494350822287508e-38, PT ;  /* 0x008000001600780b */ /* 0x000fe40003f8e000 */
[----:B------:R-:W-:Y:S01]  /*0430*/  CS2R R12, SRZ ;  /* 0x00000000000c7805 */ /* 0x000fe2000001ff00 */
[----:B------:R-:W-:Y:S01]  /*0440*/  @!P5 FMUL R17, R17, 16777216 ;  /* 0x4b8000001111d820 */ /* 0x000fe20000400000 */
[----:B----4-:R-:W-:Y:S01]  /*0450*/  CS2R R14, SRZ ;  /* 0x00000000000e7805 */ /* 0x010fe2000001ff00 */
[----:B------:R-:W-:-:S04]  /*0460*/  IMAD.WIDE R18, R24, 0x4, R34 ;  /* 0x0000000418127825 */ /* 0x000fc800078e0222 */
[----:B0-----:R-:W-:Y:S01]  /*0470*/  FMUL R31, R31, R30 ;  /* 0x0000001e1f1f7220 */ /* 0x001fe20000400000 */
[----:B------:R-:W-:Y:S01]  /*0480*/  @P3 FMUL R22, R22, 0.25 ;  /* 0x3e80000016163820 */ /* 0x000fe20000400000 */
[----:B--2---:R-:W-:Y:S01]  /*0490*/  FMUL R30, R36, R17 ;  /* 0x00000011241e7220 */ /* 0x004fe20000400000 */
[----:B------:R-:W-:Y:S01]  /*04a0*/  LOP3.LUT R36, R25, 0xc0, RZ, 0xfc, !PT ;  /* 0x000000c019247812 */ /* 0x000fe200078efcff */
[----:B------:R0:W2:Y:S01]  /*04b0*/  @P6 LDG.E.EL.128 R12, desc[UR6][R18.64] ;  /* 0x00000006120c6981 */ /* 0x0000a2000c2e1d00 */
[----:B------:R-:W-:Y:S02]  /*04c0*/  FSEL R38, R23, 1, P3 ;  /* 0x3f80000017267808 */ /* 0x000fe40001800000 */
[----:B------:R-:W-:Y:S02]  /*04d0*/  CS2R R16, SRZ ;  /* 0x0000000000107805 */ /* 0x000fe4000001ff00 */
[----:B------:R-:W-:Y:S01]  /*04e0*/  ISETP.LT.AND P3, PT, R36, 0x100, !P0 ;  /* 0x000001002400780c */ /* 0x000fe20004761270 */
[----:B------:R-:W-:Y:S01]  /*04f0*/  @!P4 FMUL R22, R22, 16777216 ;  /* 0x4b8000001616c820 */ /* 0x000fe20000400000 */
[----:B------:R-:W-:Y:S01]  /*0500*/  IMAD R25, R36, 0x200, R33 ;  /* 0x0000020024197824 */ /* 0x000fe200078e0221 */
[----:B0-----:R-:W-:Y:S01]  /*0510*/  CS2R R18, SRZ ;  /* 0x0000000000127805 */ /* 0x001fe2000001ff00 */
[----:B------:R-:W-:-:S02]  /*0520*/  FMUL R32, R29, R32 ;  /* 0x000000201d207220 */ /* 0x000fc40000400000 */
[----:B------:R0:W1:Y:S01]  /*0530*/  MUFU.RCP R29, R22 ;  /* 0x00000016001d7308 */ /* 0x0000620000001000 */
[----:B------:R-:W-:Y:S02]  /*0540*/  IMAD.WIDE R34, R25, 0x4, R34 ;  /* 0x0000000419227825 */ /* 0x000fe400078e0222 */
[----:B------:R4:W3:Y:S01]  /*0550*/  @!P0 LDG.E.EL.128 R16, desc[UR6][R20.64] ;  /* 0x0000000614108981 */ /* 0x0008e2000c2e1d00 */
[----:B0-----:R-:W-:Y:S02]  /*0560*/  CS2R R22, SRZ ;  /* 0x0000000000167805 */ /* 0x001fe4000001ff00 */
[----:B----4-:R-:W-:-:S06]  /*0570*/  CS2R R20, SRZ ;  /* 0x0000000000147805 */ /* 0x010fcc000001ff00 */
[----:B------:R0:W4:Y:S01]  /*0580*/  @P3 LDG.E.EL.128 R20, desc[UR6][R34.64] ;  /* 0x0000000622143981 */ /* 0x000122000c2e1d00 */
[----:B------:R-:W-:-:S04]  /*0590*/  @!P4 FMUL R38, R38, 16777216 ;  /* 0x4b8000002626c820 */ /* 0x000fc80000400000 */
[----:B-1----:R-:W-:Y:S02]  /*05a0*/  FMUL R29, R29, R38 ;  /* 0x000000261d1d7220 */ /* 0x002fe40000400000 */
[----:B------:R-:W1:Y:S02]  /*05b0*/  LDC.64 R38, c[0x0][0x228] ;  /* 0x00008a00ff267b82 */ /* 0x000e640000000a00 */
[----:B-1----:R-:W-:-:S04]  /*05c0*/  IMAD.WIDE R38, R33, 0x4, R38 ;  /* 0x0000000421267825 */ /* 0x002fc800078e0226 */
[C---:B---3--:R-:W-:Y:S01]  /*05d0*/  FADD R11, -R19.reuse, R11 ;  /* 0x0000000b130b7221 */ /* 0x048fe20000000100 */
[C---:B-----5:R-:W-:Y:S01]  /*05e0*/  FADD R36, -R19.reuse, R7 ;  /* 0x0000000713247221 */ /* 0x060fe20000000100 */
[----:B--2---:R-:W-:Y:S01]  /*05f0*/  FADD R15, -R19, R15 ;  /* 0x0000000f130f7221 */ /* 0x004fe20000000100 */
[C---:B------:R-:W-:Y:S01]  /*0600*/  FADD R10, -R18.reuse, R10 ;  /* 0x0000000a120a7221 */ /* 0x040fe20000000100 */
[----:B------:R-:W-:Y:S01]  /*0610*/  FADD R37, -R18, R14 ;  /* 0x0000000e12257221 */ /* 0x000fe20000000100 */
[C---:B0-----:R-:W-:Y:S01]  /*0620*/  FADD R35, -R16.reuse, R8 ;  /* 0x0000000810237221 */ /* 0x041fe20000000100 */
[C---:B------:R-:W-:Y:S01]  /*0630*/  FADD R9, -R17.reuse, R9 ;  /* 0x0000000911097221 */ /* 0x040fe20000000100 */
[----:B------:R-:W-:Y:S01]  /*0640*/  FADD R14, -R17, R5 ;  /* 0x00000005110e7221 */ /* 0x000fe20000000100 */
[C---:B------:R-:W-:Y:S01]  /*0650*/  FADD R8, -R16.reuse, R4 ;  /* 0x0000000410087221 */ /* 0x040fe20000000100 */
[----:B------:R-:W-:Y:S01]  /*0660*/  FADD R12, -R16, R12 ;  /* 0x0000000c100c7221 */ /* 0x000fe20000000100 */
[----:B----4-:R-:W-:Y:S01]  /*0670*/  FADD R23, -R19, R23 ;  /* 0x0000001713177221 */ /* 0x010fe20000000100 */
[C---:B------:R-:W-:Y:S01]  /*0680*/  FADD R19, -R18.reuse, R6 ;  /* 0x0000000612137221 */ /* 0x040fe20000000100 */
[----:B------:R-:W-:Y:S01]  /*0690*/  FADD R18, -R18, R22 ;  /* 0x0000001612127221 */ /* 0x000fe20000000100 */
[C---:B------:R-:W-:Y:S01]  /*06a0*/  FADD R22, -R17.reuse, R13 ;  /* 0x0000000d11167221 */ /* 0x040fe20000000100 */
[----:B------:R-:W-:Y:S01]  /*06b0*/  FADD R21, -R17, R21 ;  /* 0x0000001511157221 */ /* 0x000fe20000000100 */
[----:B------:R-:W-:-:S02]  /*06c0*/  FADD R20, -R16, R20 ;  /* 0x0000001410147221 */ /* 0x000fc40000000100 */
[----:B------:R-:W0:Y:S01]  /*06d0*/  LDC.64 R16, c[0x0][0x230] ;  /* 0x00008c00ff107b82 */ /* 0x000e220000000a00 */
[C---:B------:R-:W-:Y:S01]  /*06e0*/  FMUL R34, R32.reuse, R12 ;  /* 0x0000000c20227220 */ /* 0x040fe20000400000 */
[C---:B------:R-:W-:Y:S01]  /*06f0*/  FMUL R12, R31.reuse, R9 ;  /* 0x000000091f0c7220 */ /* 0x040fe20000400000 */
[----:B------:R-:W-:Y:S01]  /*0700*/  LOP3.LUT R9, R26, 0xc, R27, 0xf8, !PT ;  /* 0x0000000c1a097812 */ /* 0x000fe200078ef81b */
[C---:B------:R-:W-:Y:S01]  /*0710*/  FMUL R13, R31.reuse, R14 ;  /* 0x0000000e1f0d7220 */ /* 0x040fe20000400000 */
[C---:B------:R-:W-:Y:S01]  /*0720*/  FMUL R35, R32.reuse, R35 ;  /* 0x0000002320237220 */ /* 0x040fe20000400000 */
[C---:B------:R-:W-:Y:S01]  /*0730*/  FMUL R33, R32.reuse, R8 ;  /* 0x0000000820217220 */ /* 0x040fe20000400000 */
[C---:B------:R-:W-:Y:S01]  /*0740*/  FMUL R14, R31.reuse, R22 ;  /* 0x000000161f0e7220 */ /* 0x040fe20000400000 */
[----:B------:R-:W-:Y:S01]  /*0750*/  FMUL R32, R32, R20 ;  /* 0x0000001420207220 */ /* 0x000fe20000400000 */
[----:B------:R-:W-:Y:S01]  /*0760*/  FMUL R22, R31, R21 ;  /* 0x000000151f167220 */ /* 0x000fe20000400000 */
[C---:B------:R-:W-:Y:S01]  /*0770*/  FMUL R31, R30.reuse, R10 ;  /* 0x0000000a1e1f7220 */ /* 0x040fe20000400000 */
[C---:B------:R-:W-:Y:S01]  /*0780*/  FMUL R19, R30.reuse, R19 ;  /* 0x000000131e137220 */ /* 0x040fe20000400000 */
[C---:B------:R-:W-:Y:S01]  /*0790*/  FMUL R21, R30.reuse, R37 ;  /* 0x000000251e157220 */ /* 0x040fe20000400000 */
[----:B------:R-:W-:Y:S01]  /*07a0*/  FMUL R20, R30, R18 ;  /* 0x000000121e147220 */ /* 0x000fe20000400000 */
[----:B------:R-:W-:Y:S01]  /*07b0*/  FMUL R30, R29, R11 ;  /* 0x0000000b1d1e7220 */ /* 0x000fe20000400000 */
[----:B------:R-:W-:-:S02]  /*07c0*/  CS2R R4, SRZ ;  /* 0x0000000000047805 */ /* 0x000fc4000001ff00 */
[----:B------:R-:W-:Y:S02]  /*07d0*/  CS2R R6, SRZ ;  /* 0x0000000000067805 */ /* 0x000fe4000001ff00 */
[----:B------:R-:W-:-:S04]  /*07e0*/  CS2R R10, SRZ ;  /* 0x00000000000a7805 */ /* 0x000fc8000001ff00 */
[----:B------:R1:W2:Y:S01]  /*07f0*/  @!P0 LDG.E.EL.128 R4, desc[UR6][R38.64] ;  /* 0x0000000626048981 */ /* 0x0002a2000c2e1d00 */
[----:B0-----:R-:W-:Y:S01]  /*0800*/  IMAD.WIDE R16, R9, 0x4, R16 ;  /* 0x0000000409107825 */ /* 0x001fe200078e0210 */
[----:B------:R-:W-:-:S06]  /*0810*/  CS2R R8, SRZ ;  /* 0x0000000000087805 */ /* 0x000fcc000001ff00 */
[----:B------:R-:W2:Y:S01]  /*0820*/  @!P0 LDG.E.EL.128 R8, desc[UR6][R16.64] ;  /* 0x0000000610088981 */ /* 0x000ea2000c2e1d00 */
[C---:B-1----:R-:W-:Y:S02]  /*0830*/  FMUL R38, R29.reuse, R36 ;  /* 0x000000241d267220 */ /* 0x042fe40000400000 */
[----:B------:R-:W0:Y:S01]  /*0840*/  LDC.64 R36, c[0x0][0x238] ;  /* 0x00008e00ff247b82 */ /* 0x000e220000000a00 */
[C---:B------:R-:W-:Y:S01]  /*0850*/  FMUL R23, R29.reuse, R23 ;  /* 0x000000171d177220 */ /* 0x040fe20000400000 */
[----:B------:R-:W-:-:S03]  /*0860*/  FMUL R15, R29, R15 ;  /* 0x0000000f1d0f7220 */ /* 0x000fc60000400000 */
[----:B--2---:R-:W-:Y:S01]  /*0870*/  FFMA R17, R23, R7, R11 ;  /* 0x0000000717117223 */ /* 0x004fe2000000000b */
[-CC-:B------:R-:W-:Y:S01]  /*0880*/  FFMA R22, R22, R5.reuse, R9.reuse ;  /* 0x0000000516167223 */ /* 0x180fe20000000009 */
[-CC-:B------:R-:W-:Y:S01]  /*0890*/  FFMA R23, R14, R5.reuse, R9.reuse ;  /* 0x000000050e177223 */ /* 0x180fe20000000009 */
[----:B------:R-:W-:Y:S01]  /*08a0*/  FFMA R29, R13, R5, R9 ;  /* 0x000000050d1d7223 */ /* 0x000fe20000000009 */
[----:B------:R-:W-:Y:S01]  /*08b0*/  FFMA R18, R15, R7, R11 ;  /* 0x000000070f127223 */ /* 0x000fe2000000000b */
[----:B------:R-:W-:Y:S01]  /*08c0*/  FFMA R9, R12, R5, R9 ;  /* 0x000000050c097223 */ /* 0x000fe20000000009 */
[-CC-:B------:R-:W-:Y:S01]  /*08d0*/  FFMA R16, R38, R7.reuse, R11.reuse ;  /* 0x0000000726107223 */ /* 0x180fe2000000000b */
[----:B------:R-:W-:Y:S01]  /*08e0*/  FFMA R30, R30, R7, R11 ;  /* 0x000000071e1e7223 */ /* 0x000fe2000000000b */
[-CC-:B------:R-:W-:Y:S01]  /*08f0*/  FFMA R20, R20, R6.reuse, R10.reuse ;  /* 0x0000000614147223 */ /* 0x180fe2000000000a */
[-CC-:B------:R-:W-:Y:S01]  /*0900*/  FFMA R21, R21, R6.reuse, R10.reuse ;  /* 0x0000000615157223 */ /* 0x180fe2000000000a */
[-CC-:B------:R-:W-:Y:S01]  /*0910*/  FFMA R19, R19, R6.reuse, R10.reuse ;  /* 0x0000000613137223 */ /* 0x180fe2000000000a */
[----:B------:R-:W-:Y:S01]  /*0920*/  FFMA R31, R31, R6, R10 ;  /* 0x000000061f1f7223 */ /* 0x000fe2000000000a */
[----:B------:R-:W-:-:S02]  /*0930*/  CS2R R12, SRZ ;  /* 0x00000000000c7805 */ /* 0x000fc4000001ff00 */
[----:B------:R-:W-:Y:S01]  /*0940*/  CS2R R14, SRZ ;  /* 0x00000000000e7805 */ /* 0x000fe2000001ff00 */
[----:B0-----:R-:W-:-:S05]  /*0950*/  IMAD.WIDE R6, R28, 0x4, R36 ;  /* 0x000000041c067825 */ /* 0x001fca00078e0224 */
[----:B------:R0:W2:Y:S01]  /*0960*/  @P1 LDG.E.EL.128 R12, desc[UR6][R6.64] ;  /* 0x00000006060c1981 */ /* 0x0000a2000c2e1d00 */
[-CC-:B------:R-:W-:Y:S01]  /*0970*/  FFMA R32, R32, R4.reuse, R8.reuse ;  /* 0x0000000420207223 */ /* 0x180fe20000000008 */
[-CC-:B------:R-:W-:Y:S01]  /*0980*/  FFMA R34, R34, R4.reuse, R8.reuse ;  /* 0x0000000422227223 */ /* 0x180fe20000000008 */
[-CC-:B------:R-:W-:Y:S01]  /*0990*/  FFMA R33, R33, R4.reuse, R8.reuse ;  /* 0x0000000421217223 */ /* 0x180fe20000000008 */
[----:B------:R-:W-:Y:S01]  /*09a0*/  FFMA R35, R35, R4, R8 ;  /* 0x0000000423237223 */ /* 0x000fe20000000008 */
[----:B------:R-:W-:Y:S01]  /*09b0*/  CS2R R4, SRZ ;  /* 0x0000000000047805 */ /* 0x000fe2000001ff00 */
[----:B------:R-:W-:Y:S01]  /*09c0*/  IMAD.WIDE R10, R3, 0x4, R36 ;  /* 0x00000004030a7825 */ /* 0x000fe200078e0224 */
[----:B0-----:R-:W-:-:S06]  /*09d0*/  CS2R R6, SRZ ;  /* 0x0000000000067805 */ /* 0x001fcc000001ff00 */
[----:B------:R0:W3:Y:S01]  /*09e0*/  @P2 LDG.E.EL.128 R4, desc[UR6][R10.64] ;  /* 0x000000060a042981 */ /* 0x0000e2000c2e1d00 */
[----:B------:R-:W-:Y:S01]  /*09f0*/  IMAD.WIDE R38, R24, 0x4, R36 ;  /* 0x0000000418267825 */ /* 0x000fe200078e0224 */
[----:B0-----:R-:W-:-:S03]  /*0a00*/  CS2R R10, SRZ ;  /* 0x00000000000a7805 */ /* 0x001fc6000001ff00 */
[----:B------:R-:W-:Y:S02]  /*0a10*/  IMAD.WIDE R36, R25, 0x4, R36 ;  /* 0x0000000419247825 */ /* 0x000fe400078e0224 */
[----:B------:R-:W0:Y:S01]  /*0a20*/  S2R R25, SR_TID.X ;  /* 0x0000000000197919 */ /* 0x000e220000002100 */
[----:B------:R-:W1:Y:S01]  /*0a30*/  S2UR UR5, SR_CgaCtaId ;  /* 0x00000000000579c3 */ /* 0x000e620000008800 */
[----:B------:R-:W-:Y:S01]  /*0a40*/  IMAD.SHL.U32 R28, R0, 0x400, RZ ;  /* 0x00000400001c7824 */ /* 0x000fe200078e00ff */
[----:B------:R-:W-:Y:S01]  /*0a50*/  UMOV UR4, 0x400 ;  /* 0x0000040000047882 */ /* 0x000fe20000000000 */
[C---:B--2---:R-:W-:Y:S01]  /*0a60*/  FSETP.GEU.AND P1, PT, R9.reuse, -R13, PT ;  /* 0x8000000d0900720b */ /* 0x044fe20003f2e000 */
[----:B------:R-:W-:Y:S01]  /*0a70*/  FADD R24, R9, R13 ;  /* 0x0000000d09187221 */ /* 0x000fe20000000000 */
[----:B------:R-:W-:Y:S02]  /*0a80*/  CS2R R8, SRZ ;  /* 0x0000000000087805 */ /* 0x000fe4000001ff00 */
[----:B------:R-:W-:Y:S01]  /*0a90*/  FSETP.GEU.AND P5, PT, R31, -R14, PT ;  /* 0x8000000e1f00720b */ /* 0x000fe20003fae000 */
[----:B------:R-:W-:Y:S01]  /*0aa0*/  FADD R3, R35, R12 ;  /* 0x0000000c23037221 */ /* 0x000fe20000000000 */
[C---:B------:R-:W-:Y:S01]  /*0ab0*/  FSETP.GEU.AND P2, PT, R30.reuse, -R15, PT ;  /* 0x8000000f1e00720b */ /* 0x040fe20003f4e000 */
[----:B------:R-:W-:Y:S01]  /*0ac0*/  FADD R31, R31, R14 ;  /* 0x0000000e1f1f7221 */ /* 0x000fe20000000000 */
[----:B------:R-:W-:Y:S01]  /*0ad0*/  FSETP.GEU.AND P0, PT, R35, -R12, PT ;  /* 0x8000000c2300720b */ /* 0x000fe20003f0e000 */
[----:B------:R-:W2:Y:S01]  /*0ae0*/  @P6 LDG.E.EL.128 R8, desc[UR6][R38.64] ;  /* 0x0000000626086981 */ /* 0x000ea2000c2e1d00 */
[----:B------:R-:W-:Y:S01]  /*0af0*/  FADD R30, R30, R15 ;  /* 0x0000000f1e1e7221 */ /* 0x000fe20000000000 */
[----:B------:R-:W-:-:S02]  /*0b00*/  CS2R R12, SRZ ;  /* 0x00000000000c7805 */ /* 0x000fc4000001ff00 */
[----:B------:R-:W-:-:S06]  /*0b10*/  CS2R R14, SRZ ;  /* 0x00000000000e7805 */ /* 0x000fcc000001ff00 */
[----:B------:R4:W5:Y:S01]  /*0b20*/  @P3 LDG.E.EL.128 R12, desc[UR6][R36.64] ;  /* 0x00000006240c3981 */ /* 0x000962000c2e1d00 */
[C---:B---3--:R-:W-:Y:S01]  /*0b30*/  FSETP.GEU.AND P4, PT, R33.reuse, -R4, PT ;  /* 0x800000042100720b */ /* 0x048fe20003f8e000 */
[----:B------:R-:W-:Y:S01]  /*0b40*/  FADD R4, R33, R4 ;  /* 0x0000000421047221 */ /* 0x000fe20000000000 */
[----:B0-----:R-:W-:Y:S01]  /*0b50*/  SHF.R.U32.HI R33, RZ, 0x2, R25 ;  /* 0x00000002ff217819 */ /* 0x001fe20000011619 */
[----:B-1----:R-:W-:Y:S01]  /*0b60*/  UPRMT UR4, UR5, 0x654, UR4 ;  /* 0x0000065405047896 */ /* 0x002fe20008000004 */
[----:B------:R-:W-:Y:S02]  /*0b70*/  LOP3.LUT R28, R28, 0xc00, RZ, 0xc0, !PT ;  /* 0x00000c001c1c7812 */ /* 0x000fe400078ec0ff */
[----:B------:R-:W-:-:S03]  /*0b80*/  SGXT.U32 R33, R33, 0x6 ;  /* 0x000000062121781a */ /* 0x000fc60000000000 */
[C---:B----4-:R-:W-:Y:S02]  /*0b90*/  LEA.HI R36, R28.reuse, UR4, RZ, 0x1c ;  /* 0x000000041c247c11 */ /* 0x050fe4000f8fe0ff */
[C---:B------:R-:W-:Y:S02]  /*0ba0*/  LOP3.LUT R33, R28.reuse, R33, RZ, 0xfc, !PT ;  /* 0x000000211c217212 */ /* 0x040fe400078efcff */
[C---:B------:R-:W-:Y:S01]  /*0bb0*/  FSETP.GEU.AND P3, PT, R29.reuse, -R5, PT ;  /* 0x800000051d00720b */ /* 0x040fe20003f6e000 */
[----:B------:R-:W-:Y:S02]  /*0bc0*/  FADD R29, R29, R5 ;  /* 0x000000051d1d7221 */ /* 0x000fe40000000000 */
[----:B------:R-:W-:Y:S01]  /*0bd0*/  IMAD R5, R33, 0x4, R36 ;  /* 0x0000000421057824 */ /* 0x000fe200078e0224 */
[----:B------:R-:W-:Y:S02]  /*0be0*/  FSEL R36, R3, RZ, P0 ;  /* 0x000000ff03247208 */ /* 0x000fe40000000000 */
[----:B------:R-:W-:-:S04]  /*0bf0*/  LOP3.LUT R3, R28, 0x100, RZ, 0xfc, !PT ;  /* 0x000001001c037812 */ /* 0x000fc800078efcff */
[----:B------:R-:W-:-:S05]  /*0c00*/  LEA.HI R38, R3, UR4, RZ, 0x1c ;  /* 0x0000000403267c11 */ /* 0x000fca000f8fe0ff */
[----:B------:R-:W-:Y:S01]  /*0c10*/  IMAD R3, R33, 0x4, R38 ;  /* 0x0000000421037824 */ /* 0x000fe200078e0226 */
[----:B------:R-:W-:Y:S02]  /*0c20*/  FSEL R38, R24, RZ, P1 ;  /* 0x000000ff18267208 */ /* 0x000fe40000800000 */
[C---:B------:R-:W-:Y:S02]  /*0c30*/  LOP3.LUT R24, R28.reuse, 0x200, RZ, 0xfc, !PT ;  /* 0x000002001c187812 */ /* 0x040fe400078efcff */
[----:B------:R-:W-:Y:S02]  /*0c40*/  LOP3.LUT R28, R28, 0x300, RZ, 0xfc, !PT ;  /* 0x000003001c1c7812 */ /* 0x000fe400078efcff */
[----:B------:R-:W-:Y:S02]  /*0c50*/  LEA.HI R24, R24, UR4, RZ, 0x1c ;  /* 0x0000000418187c11 */ /* 0x000fe4000f8fe0ff */
[----:B------:R-:W-:Y:S02]  /*0c60*/  LEA.HI R28, R28, UR4, RZ, 0x1c ;  /* 0x000000041c1c7c11 */ /* 0x000fe4000f8fe0ff */
[C---:B------:R-:W-:Y:S01]  /*0c70*/  FSETP.GEU.AND P0, PT, R19.reuse, -R6, PT ;  /* 0x800000061300720b */ /* 0x040fe20003f0e000 */
[----:B------:R-:W-:Y:S01]  /*0c80*/  FADD R6, R19, R6 ;  /* 0x0000000613067221 */ /* 0x000fe20000000000 */
[----:B------:R-:W-:Y:S01]  /*0c90*/  IMAD R24, R33, 0x4, R24 ;  /* 0x0000000421187824 */ /* 0x000fe200078e0218 */
[----:B------:R-:W-:Y:S01]  /*0ca0*/  LOP3.LUT R19, R27, 0xfc, RZ, 0xc0, !PT ;  /* 0x000000fc1b137812 */ /* 0x000fe200078ec0ff */
[----:B------:R-:W-:Y:S01]  /*0cb0*/  IMAD R28, R33, 0x4, R28 ;  /* 0x00000004211c7824 */ /* 0x000fe200078e021c */
[----:B------:R-:W-:-:S02]  /*0cc0*/  FSEL R33, R30, RZ, P2 ;  /* 0x000000ff1e217208 */ /* 0x000fc40001000000 */
[----:B------:R-:W-:Y:S02]  /*0cd0*/  FSEL R31, R31, RZ, P5 ;  /* 0x000000ff1f1f7208 */ /* 0x000fe40002800000 */
[----:B------:R-:W-:Y:S02]  /*0ce0*/  FSEL R4, R4, RZ, P4 ;  /* 0x000000ff04047208 */ /* 0x000fe40002000000 */
[----:B------:R-:W-:Y:S02]  /*0cf0*/  FSEL R30, R29, RZ, P3 ;  /* 0x000000ff1d1e7208 */ /* 0x000fe40001800000 */
[C---:B------:R-:W-:Y:S01]  /*0d00*/  FSETP.GEU.AND P4, PT, R16.reuse, -R7, PT ;  /* 0x800000071000720b */ /* 0x040fe20003f8e000 */
[----:B------:R-:W-:Y:S01]  /*0d10*/  FADD R7, R16, R7 ;  /* 0x0000000710077221 */ /* 0x000fe20000000000 */
[----:B------:R-:W-:Y:S01]  /*0d20*/  PRMT R2, R19, 0x6540, R2 ;  /* 0x0000654013027816 */ /* 0x000fe20000000002 */
[----:B------:R-:W-:Y:S01]  /*0d30*/  STS [R5], R36 ;  /* 0x0000002405007388 */ /* 0x000fe20000000800 */
[----:B------:R-:W-:-:S03]  /*0d40*/  FSEL R19, R6, RZ, P0 ;  /* 0x000000ff06137208 */ /* 0x000fc60000000000 */
[----:B------:R-:W-:Y:S01]  /*0d50*/  STS [R3+0x400], R38 ;  /* 0x0004002603007388 */ /* 0x000fe20000000800 */
[----:B------:R-:W-:-:S03]  /*0d60*/  FSEL R7, R7, RZ, P4 ;  /* 0x000000ff07077208 */ /* 0x000fc60002000000 */
[----:B------:R-:W-:Y:S04]  /*0d70*/  STS [R24+0x800], R31 ;  /* 0x0008001f18007388 */ /* 0x000fe80000000800 */
[----:B------:R-:W-:Y:S04]  /*0d80*/  STS [R28+0xc00], R33 ;  /* 0x000c00211c007388 */ /* 0x000fe80000000800 */
[----:B------:R-:W-:Y:S04]  /*0d90*/  STS [R5+0x100], R4 ;  /* 0x0001000405007388 */ /* 0x000fe80000000800 */
[----:B------:R-:W-:Y:S04]  /*0da0*/  STS [R3+0x500], R30 ;  /* 0x0005001e03007388 */ /* 0x000fe80000000800 */
[----:B------:R-:W-:Y:S04]  /*0db0*/  STS [R24+0x900], R19 ;  /* 0x0009001318007388 */ /* 0x000fe80000000800 */
[----:B------:R0:W-:Y:S01]  /*0dc0*/  STS [R28+0xd00], R7 ;  /* 0x000d00071c007388 */ /* 0x0001e20000000800 */
[----:B------:R-:W-:-:S04]  /*0dd0*/  LOP3.LUT R27, R27, 0x3fc, RZ, 0xc0, !PT ;  /* 0x000003fc1b1b7812 */ /* 0x000fc800078ec0ff */
[----:B------:R-:W-:Y:S02]  /*0de0*/  LOP3.LUT R6, R27, 0x400, RZ, 0xfc, !PT ;  /* 0x000004001b067812 */ /* 0x000fe400078efcff */
[----:B------:R-:W-:Y:S02]  /*0df0*/  SHF.R.U32.HI R25, RZ, 0x2, R25 ;  /* 0x00000002ff197819 */ /* 0x000fe40000011619 */
[----:B0-----:R-:W-:Y:S02]  /*0e00*/  SHF.R.U32.HI R7, RZ, 0x4, R6 ;  /* 0x00000004ff077819 */ /* 0x001fe40000011606 */
[----:B------:R-:W-:Y:S02]  /*0e10*/  LOP3.LUT R6, R25, 0x30, RZ, 0xc0, !PT ;  /* 0x0000003019067812 */ /* 0x000fe400078ec0ff */
[----:B------:R-:W-:Y:S02]  /*0e20*/  LOP3.LUT R7, R7, 0x70, RZ, 0xc0, !PT ;  /* 0x0000007007077812 */ /* 0x000fe400078ec0ff */
[----:B------:R-:W-:-:S05]  /*0e30*/  IADD3 R6, R6, UR4, RZ ;  /* 0x0000000406067c10 */ /* 0x000fca000fffe0ff */
[----:B------:R-:W-:Y:S01]  /*0e40*/  IMAD R6, R27, 0x4, R6 ;  /* 0x000000041b067824 */ /* 0x000fe200078e0206 */
[C---:B--2---:R-:W-:Y:S01]  /*0e50*/  FSETP.GEU.AND P3, PT, R34.reuse, -R8, PT ;  /* 0x800000082200720b */ /* 0x044fe20003f6e000 */
[----:B------:R-:W-:Y:S01]  /*0e60*/  FADD R8, R34, R8 ;  /* 0x0000000822087221 */ /* 0x000fe20000000000 */
[C---:B------:R-:W-:Y:S01]  /*0e70*/  FSETP.GEU.AND P2, PT, R23.reuse, -R9, PT ;  /* 0x800000091700720b */ /* 0x040fe20003f4e000 */
[----:B------:R-:W-:Y:S01]  /*0e80*/  FADD R9, R23, R9 ;  /* 0x0000000917097221 */ /* 0x000fe20000000000 */
[C---:B------:R-:W-:Y:S01]  /*0e90*/  FSETP.GEU.AND P1, PT, R21.reuse, -R10, PT ;  /* 0x8000000a1500720b */ /* 0x040fe20003f2e000 */
[----:B------:R-:W-:Y:S01]  /*0ea0*/  FADD R10, R21, R10 ;  /* 0x0000000a150a7221 */ /* 0x000fe20000000000 */
[C---:B------:R-:W-:Y:S01]  /*0eb0*/  FSETP.GEU.AND P0, PT, R18.reuse, -R11, PT ;  /* 0x8000000b1200720b */ /* 0x040fe20003f0e000 */
[----:B------:R-:W-:Y:S01]  /*0ec0*/  FADD R11, R18, R11 ;  /* 0x0000000b120b7221 */ /* 0x000fe20000000000 */
[----:B------:R-:W-:Y:S02]  /*0ed0*/  FSEL R8, R8, RZ, P3 ;  /* 0x000000ff08087208 */ /* 0x000fe40001800000 */
[----:B------:R-:W-:-:S02]  /*0ee0*/  FSEL R4, R9, RZ, P2 ;  /* 0x000000ff09047208 */ /* 0x000fc40001000000 */
[C---:B-----5:R-:W-:Y:S01]  /*0ef0*/  FSETP.GEU.AND P3, PT, R32.reuse, -R12, PT ;  /* 0x8000000c2000720b */ /* 0x060fe20003f6e000 */
[----:B------:R-:W-:Y:S01]  /*0f00*/  FADD R12, R32, R12 ;  /* 0x0000000c200c7221 */ /* 0x000fe20000000000 */
[----:B------:R-:W-:Y:S02]  /*0f10*/  FSEL R9, R10, RZ, P1 ;  /* 0x000000ff0a097208 */ /* 0x000fe40000800000 */
[C---:B------:R-:W-:Y:S01]  /*0f20*/  FSETP.GEU.AND P2, PT, R22.reuse, -R13, PT ;  /* 0x8000000d1600720b */ /* 0x040fe20003f4e000 */
[----:B------:R-:W-:Y:S01]  /*0f30*/  FADD R13, R22, R13 ;  /* 0x0000000d160d7221 */ /* 0x000fe20000000000 */
[----:B------:R-:W-:Y:S02]  /*0f40*/  FSEL R11, R11, RZ, P0 ;  /* 0x000000ff0b0b7208 */ /* 0x000fe40000000000 */
[C---:B------:R-:W-:Y:S01]  /*0f50*/  FSETP.GEU.AND P1, PT, R20.reuse, -R14, PT ;  /* 0x8000000e1400720b */ /* 0x040fe20003f2e000 */
[----:B------:R-:W-:Y:S01]  /*0f60*/  FADD R14, R20, R14 ;  /* 0x0000000e140e7221 */ /* 0x000fe20000000000 */
[C---:B------:R-:W-:Y:S01]  /*0f70*/  FSETP.GEU.AND P0, PT, R17.reuse, -R15, PT ;  /* 0x8000000f1100720b */ /* 0x040fe20003f0e000 */
[----:B------:R-:W-:Y:S01]  /*0f80*/  FADD R15, R17, R15 ;  /* 0x0000000f110f7221 */ /* 0x000fe20000000000 */
[----:B------:R-:W-:Y:S01]  /*0f90*/  STS [R5+0x200], R8 ;  /* 0x0002000805007388 */ /* 0x000fe20000000800 */
[----:B------:R-:W-:-:S03]  /*0fa0*/  FSEL R12, R12, RZ, P3 ;  /* 0x000000ff0c0c7208 */ /* 0x000fc60001800000 */
[----:B------:R0:W-:Y:S01]  /*0fb0*/  STS [R3+0x600], R4 ;  /* 0x0006000403007388 */ /* 0x0001e20000000800 */
[----:B------:R-:W-:Y:S02]  /*0fc0*/  FSEL R17, R14, RZ, P1 ;  /* 0x000000ff0e117208 */ /* 0x000fe40000800000 */
[----:B------:R-:W-:Y:S01]  /*0fd0*/  FSEL R19, R15, RZ, P0 ;  /* 0x000000ff0f137208 */ /* 0x000fe20000000000 */
[----:B------:R-:W-:Y:S01]  /*0fe0*/  STS [R24+0xa00], R9 ;  /* 0x000a000918007388 */ /* 0x000fe20000000800 */
[----:B0-----:R-:W-:-:S03]  /*0ff0*/  FSEL R4, R13, RZ, P2 ;  /* 0x000000ff0d047208 */ /* 0x001fc60001000000 */
[----:B------:R-:W-:Y:S04]  /*1000*/  STS [R28+0xe00], R11 ;  /* 0x000e000b1c007388 */ /* 0x000fe80000000800 */
[----:B------:R-:W-:Y:S04]  /*1010*/  STS [R5+0x300], R12 ;  /* 0x0003000c05007388 */ /* 0x000fe80000000800 */
[----:B------:R-:W-:Y:S04]  /*1020*/  STS [R3+0x700], R4 ;  /* 0x0007000403007388 */ /* 0x000fe80000000800 */
[----:B------:R0:W-:Y:S04]  /*1030*/  STS [R24+0xb00], R17 ;  /* 0x000b001118007388 */ /* 0x0001e80000000800 */
[----:B------:R1:W-:Y:S01]  /*1040*/  STS [R28+0xf00], R19 ;  /* 0x000f00131c007388 */ /* 0x0003e20000000800 */
[----:B------:R-:W-:-:S04]  /*1050*/  LOP3.LUT R8, R27, 0x800, RZ, 0xfc, !PT ;  /* 0x000008001b087812 */ /* 0x000fc800078efcff */
[----:B------:R-:W-:Y:S01]  /*1060*/  SHF.R.U32.HI R8, RZ, 0x4, R8 ;  /* 0x00000004ff087819 */ /* 0x000fe20000011608 */
[----:B0-----:R-:W0:Y:S03]  /*1070*/  LDC.64 R16, c[0x0][0x240] ;  /* 0x00009000ff107b82 */ /* 0x001e260000000a00 */
[----:B------:R-:W-:Y:S01]  /*1080*/  LOP3.LUT R9, R8, 0xb0, RZ, 0xc0, !PT ;  /* 0x000000b008097812 */ /* 0x000fe200078ec0ff */
[----:B------:R-:W-:-:S04]  /*1090*/  VIADD R8, R7, UR4 ;  /* 0x0000000407087c36 */ /* 0x000fc80008000000 */
[----:B------:R-:W-:Y:S01]  /*10a0*/  BAR.SYNC.DEFER_BLOCKING 0x0 ;  /* 0x0000000000007b1d */ /* 0x000fe20000010000 */
[----:B------:R-:W-:Y:S02]  /*10b0*/  VIADD R10, R9, UR4 ;  /* 0x00000004090a7c36 */ /* 0x000fe40008000000 */
[C---:B------:R-:W-:Y:S02]  /*10c0*/  IMAD R8, R27.reuse, 0x4, R8 ;  /* 0x000000041b087824 */ /* 0x040fe400078e0208 */
[----:B------:R-:W-:Y:S01]  /*10d0*/  IMAD R12, R27, 0x4, R10 ;  /* 0x000000041b0c7824 */ /* 0x000fe200078e020a */
[--C-:B------:R-:W-:Y:S02]  /*10e0*/  SHF.R.S32.HI R3, RZ, 0x1f, R2.reuse ;  /* 0x0000001fff037819 */ /* 0x100fe40000011402 */
[----:B------:R-:W-:Y:S02]  /*10f0*/  SHF.R.S32.HI R21, RZ, 0x1f, R2 ;  /* 0x0000001fff157819 */ /* 0x000fe40000011402 */
[-C--:B------:R-:W-:Y:S01]  /*1100*/  LEA.HI R3, R3, R2.reuse, RZ, 0x6 ;  /* 0x0000000203037211 */ /* 0x080fe200078f30ff */
[----:B------:R-:W2:Y:S04]  /*1110*/  LDS.128 R4, [R6] ;  /* 0x0000000006047984 */ /* 0x000ea80000000c00 */
[----:B------:R-:W3:Y:S04]  /*1120*/  LDS.128 R8, [R8+0x1000] ;  /* 0x0010000008087984 */ /* 0x000ee80000000c00 */
[----:B------:R-:W4:Y:S01]  /*1130*/  LDS.128 R12, [R12+0x2000] ;  /* 0x002000000c0c7984 */ /* 0x000f220000000c00 */
[----:B------:R-:W-:Y:S01]  /*1140*/  SHF.R.U32.HI R18, RZ, 0x6, R0 ;  /* 0x00000006ff127819 */ /* 0x000fe20000011600 */
[----:B------:R-:W-:Y:S01]  /*1150*/  IMAD.SHL.U32 R0, R3, 0x200, RZ ;  /* 0x0000020003007824 */ /* 0x000fe200078e00ff */
[----:B------:R-:W-:-:S02]  /*1160*/  LEA.HI R21, R21, R2, RZ, 0x6 ;  /* 0x0000000215157211 */ /* 0x000fc400078f30ff */
[----:B------:R-:W-:Y:S02]  /*1170*/  SGXT.U32 R3, R18, 0x2 ;  /* 0x000000021203781a */ /* 0x000fe40000000000 */
[----:B------:R-:W-:Y:S02]  /*1180*/  LOP3.LUT R21, R21, 0xffffffc0, RZ, 0xc0, !PT ;  /* 0xffffffc015157812 */ /* 0x000fe400078ec0ff */
[----:B-1----:R-:W-:Y:S02]  /*1190*/  LOP3.LUT R19, R0, 0xffff8000, RZ, 0xc0, !PT ;  /* 0xffff800000137812 */ /* 0x002fe400078ec0ff */
[----:B------:R-:W-:Y:S02]  /*11a0*/  LOP3.LUT R3, R3, R26, RZ, 0xfc, !PT ;  /* 0x0000001a03037212 */ /* 0x000fe400078efcff */
[----:B------:R-:W-:Y:S02]  /*11b0*/  ISETP.GE.AND P0, PT, R2, 0x100, PT ;  /* 0x000001000200780c */ /* 0x000fe40003f06270 */
[----:B------:R-:W-:-:S02]  /*11c0*/  IADD3 R2, R19, R2, -R21 ;  /* 0x0000000213027210 */ /* 0x000fc40007ffe815 */
[C---:B------:R-:W-:Y:S02]  /*11d0*/  LOP3.LUT R21, R3.reuse, 0x4, RZ, 0xfc, !PT ;  /* 0x0000000403157812 */ /* 0x040fe400078efcff */
[C---:B------:R-:W-:Y:S02]  /*11e0*/  LOP3.LUT R19, R3.reuse, 0x8, RZ, 0xfc, !PT ;  /* 0x0000000803137812 */ /* 0x040fe400078efcff */
[C---:B------:R-:W-:Y:S02]  /*11f0*/  LOP3.LUT R25, R3.reuse, 0xc, RZ, 0xfc, !PT ;  /* 0x0000000c03197812 */ /* 0x040fe400078efcff */
[----:B------:R-:W-:Y:S02]  /*1200*/  ISETP.LT.AND P3, PT, R3, 0x200, !P0 ;  /* 0x000002000300780c */ /* 0x000fe40004761270 */
[----:B------:R-:W-:Y:S02]  /*1210*/  LOP3.LUT R0, R27, 0xc00, RZ, 0xfc, !PT ;  /* 0x00000c001b007812 */ /* 0x000fe400078efcff */
[----:B------:R-:W-:-:S02]  /*1220*/  ISETP.LT.AND P2, PT, R21, 0x200, !P0 ;  /* 0x000002001500780c */ /* 0x000fc40004741270 */
[----:B------:R-:W-:Y:S02]  /*1230*/  ISETP.LT.AND P1, PT, R19, 0x200, !P0 ;  /* 0x000002001300780c */ /* 0x000fe40004721270 */
[----:B------:R-:W-:Y:S02]  /*1240*/  LEA R3, R3, R2, 0x6 ;  /* 0x0000000203037211 */ /* 0x000fe400078e30ff */
[----:B------:R-:W-:Y:S01]  /*1250*/  ISETP.LT.AND P0, PT, R25, 0x200, !P0 ;  /* 0x000002001900780c */ /* 0x000fe20004701270 */
[----:B------:R-:W-:Y:S01]  /*1260*/  IMAD R21, R21, 0x40, R2 ;  /* 0x0000004015157824 */ /* 0x000fe200078e0202 */
[----:B------:R-:W-:Y:S01]  /*1270*/  SHF.R.U32.HI R0, RZ, 0x4, R0 ;  /* 0x00000004ff007819 */ /* 0x000fe20000011600 */
[----:B------:R-:W-:Y:S02]  /*1280*/  IMAD R23, R19, 0x40, R2 ;  /* 0x0000004013177824 */ /* 0x000fe400078e0202 */
[----:B0-----:R-:W-:Y:S01]  /*1290*/  IMAD.WIDE R18, R3, 0x4, R16 ;  /* 0x0000000403127825 */ /* 0x001fe200078e0210 */
[----:B------:R-:W-:-:S03]  /*12a0*/  LOP3.LUT R0, R0, 0xf0, RZ, 0xc0, !PT ;  /* 0x000000f000007812 */ /* 0x000fc600078ec0ff */
[--C-:B------:R-:W-:Y:S01]  /*12b0*/  IMAD.WIDE R20, R21, 0x4, R16.reuse ;  /* 0x0000000415147825 */ /* 0x100fe200078e0210 */
[----:B--2---:R0:W-:Y:S03]  /*12c0*/  @P3 STG.E.128 desc[UR6][R18.64], R4 ;  /* 0x0000000412003986 */ /* 0x0041e6000c101d06 */
[----:B------:R-:W-:Y:S01]  /*12d0*/  IMAD.WIDE R22, R23, 0x4, R16 ;  /* 0x0000000417167825 */ /* 0x000fe200078e0210 */
[----:B---3--:R0:W-:Y:S03]  /*12e0*/  @P2 STG.E.128 desc[UR6][R20.64], R8 ;  /* 0x0000000814002986 */ /* 0x0081e6000c101d06 */
[----:B------:R-:W-:Y:S01]  /*12f0*/  VIADD R0, R0, UR4 ;  /* 0x0000000400007c36 */ /* 0x000fe20008000000 */
[----:B----4-:R0:W-:Y:S03]  /*1300*/  @P1 STG.E.128 desc[UR6][R22.64], R12 ;  /* 0x0000000c16001986 */ /* 0x0101e6000c101d06 */
[----:B------:R-:W-:Y:S01]  /*1310*/  IMAD R0, R27, 0x4, R0 ;  /* 0x000000041b007824 */ /* 0x000fe200078e0200 */
[----:B0-----:R-:W-:Y:S06]  /*1320*/  @!P0 EXIT ;  /* 0x000000000000894d */ /* 0x001fec0003800000 */
[----:B0-----:R-:W0:Y:S01]  /*1330*/  LDS.128 R4, [R0+0x3000] ;  /* 0x0030000000047984 */ /* 0x001e220000000c00 */
[----:B------:R-:W-:-:S04]  /*1340*/  IMAD R25, R25, 0x40, R2 ;  /* 0x0000004019197824 */ /* 0x000fc800078e0202 */
[----:B------:R-:W-:-:S05]  /*1350*/  IMAD.WIDE R16, R25, 0x4, R16 ;  /* 0x0000000419107825 */ /* 0x000fca00078e0210 */
[----:B0-----:R-:W-:Y:S01]  /*1360*/  STG.E.128 desc[UR6][R16.64], R4 ;  /* 0x0000000410007986 */ /* 0x001fe2000c101d06 */
[----:B------:R-:W-:Y:S05]  /*1370*/  EXIT ;  /* 0x000000000000794d */ /* 0x000fea0003800000 */
.L_x_0:
[----:B------:R-:W-:-:S00]  /*1380*/  BRA `(.L_x_0) ;  /* 0xfffffffc00fc7947 */ /* 0x000fc0000383ffff */
[----:B------:R-:W-:-:S00]  /*1390*/  NOP ;  /* 0x0000000000007918 */ /* 0x000fc00000000000 */
        /* <DEDUP_REMOVED lines=14> */
.L_x_1:


//--------------------- .nv.global.init           --------------------------
	.section	.nv.global.init,"aw",@progbits
.nv.global.init:
	.type		_$_str,@object
	.size		_$_str,(_$_str_$_2 - _$_str)
_$_str:
        /*0000*/ 	.byte	0x5f, 0x5f, 0x43, 0x55, 0x44, 0x41, 0x5f, 0x46, 0x54, 0x5a, 0x00
	.type		_$_str_$_2,@object
	.size		_$_str_$_2,(.L_1 - _$_str_$_2)
_$_str_$_2:
        /*000b*/ 	.byte	0x5f, 0x5f, 0x43, 0x55, 0x44, 0x41, 0x5f, 0x50, 0x52, 0x45, 0x43, 0x5f, 0x53, 0x51, 0x52, 0x54
        /*001b*/ 	.byte	0x00
.L_1:


//--------------------- .nv.shared.triton_poi_fused__native_batch_norm_legit_no_training_add_relu_16 --------------------------
	.section	.nv.shared.triton_poi_fused__native_batch_norm_legit_no_training_add_relu_16,"aw",@nobits
	.sectionflags	@""
	.align	16
	.zero		1024


//--------------------- .nv.constant0.triton_poi_fused__native_batch_norm_legit_no_training_add_relu_16 --------------------------
	.section	.nv.constant0.triton_poi_fused__native_batch_norm_legit_no_training_add_relu_16,"a",@progbits
	.sectionflags	@""
	.align	4
.nv.constant0.triton_poi_fused__native_batch_norm_legit_no_training_add_relu_16:
	.zero		592
